//
// Generated by NVIDIA NVVM Compiler
//
// Compiler Build ID: CL-36424714
// Cuda compilation tools, release 13.0, V13.0.88
// Based on NVVM 20.0.0
//

.version 9.0
.target sm_100
.address_size 64

	// .globl	_Z15nearestNeighborP11CoordinatesS0_ttPt

.visible .entry _Z15nearestNeighborP11CoordinatesS0_ttPt(
	.param .u64 .ptr .align 1 _Z15nearestNeighborP11CoordinatesS0_ttPt_param_0,
	.param .u64 .ptr .align 1 _Z15nearestNeighborP11CoordinatesS0_ttPt_param_1,
	.param .u16 _Z15nearestNeighborP11CoordinatesS0_ttPt_param_2,
	.param .u16 _Z15nearestNeighborP11CoordinatesS0_ttPt_param_3,
	.param .u64 .ptr .align 1 _Z15nearestNeighborP11CoordinatesS0_ttPt_param_4
)
{
	.reg .pred 	%p<5>;
	.reg .b16 	%rs<17>;
	.reg .b32 	%r<77>;
	.reg .b32 	%f<34>;
	.reg .b64 	%rd<15>;

	ld.param.u64 	%rd4, [_Z15nearestNeighborP11CoordinatesS0_ttPt_param_0];
	ld.param.u64 	%rd5, [_Z15nearestNeighborP11CoordinatesS0_ttPt_param_1];
	ld.param.u16 	%r21, [_Z15nearestNeighborP11CoordinatesS0_ttPt_param_2];
	ld.param.u16 	%rs8, [_Z15nearestNeighborP11CoordinatesS0_ttPt_param_3];
	ld.param.u64 	%rd6, [_Z15nearestNeighborP11CoordinatesS0_ttPt_param_4];
	mov.u32 	%r22, %ctaid.x;
	mov.u32 	%r23, %ntid.x;
	mov.u32 	%r24, %tid.x;
	mad.lo.s32 	%r25, %r22, %r23, %r24;
	and.b32  	%r1, %r25, 65535;
	setp.ge.u32 	%p1, %r1, %r21;
	@%p1 bra 	$L__BB0_5;
	setp.eq.s16 	%p2, %rs8, 0;
	mov.b16 	%rs16, 0;
	@%p2 bra 	$L__BB0_4;
	cvta.to.global.u64 	%rd7, %rd5;
	mul.wide.u32 	%rd8, %r1, 32;
	add.s64 	%rd9, %rd7, %rd8;
	ld.global.u16 	%r2, [%rd9];
	ld.global.u16 	%r3, [%rd9+2];
	ld.global.u16 	%r4, [%rd9+4];
	ld.global.u16 	%r5, [%rd9+6];
	ld.global.u16 	%r6, [%rd9+8];
	ld.global.u16 	%r7, [%rd9+10];
	ld.global.u16 	%r8, [%rd9+12];
	ld.global.u16 	%r9, [%rd9+14];
	ld.global.u16 	%r10, [%rd9+16];
	ld.global.u16 	%r11, [%rd9+18];
	ld.global.u16 	%r12, [%rd9+20];
	ld.global.u16 	%r13, [%rd9+22];
	ld.global.u16 	%r14, [%rd9+24];
	ld.global.u16 	%r15, [%rd9+26];
	ld.global.u16 	%r16, [%rd9+28];
	ld.global.u16 	%r17, [%rd9+30];
	cvt.u32.u16 	%r26, %rs8;
	neg.s32 	%r76, %r26;
	cvta.to.global.u64 	%rd10, %rd4;
	add.s64 	%rd14, %rd10, 16;
	mov.b16 	%rs14, -1;
	mov.b16 	%rs13, 0;
	mov.u16 	%rs16, %rs13;
$L__BB0_3:
	ld.global.u16 	%r27, [%rd14+-16];
	sub.s32 	%r28, %r27, %r2;
	mul.lo.s32 	%r29, %r28, %r28;
	cvt.rn.f32.u32 	%f1, %r29;
	ld.global.u16 	%r30, [%rd14+-14];
	sub.s32 	%r31, %r30, %r3;
	mul.lo.s32 	%r32, %r31, %r31;
	cvt.rn.f32.u32 	%f2, %r32;
	add.f32 	%f3, %f1, %f2;
	ld.global.u16 	%r33, [%rd14+-12];
	sub.s32 	%r34, %r33, %r4;
	mul.lo.s32 	%r35, %r34, %r34;
	cvt.rn.f32.u32 	%f4, %r35;
	add.f32 	%f5, %f3, %f4;
	ld.global.u16 	%r36, [%rd14+-10];
	sub.s32 	%r37, %r36, %r5;
	mul.lo.s32 	%r38, %r37, %r37;
	cvt.rn.f32.u32 	%f6, %r38;
	add.f32 	%f7, %f5, %f6;
	ld.global.u16 	%r39, [%rd14+-8];
	sub.s32 	%r40, %r39, %r6;
	mul.lo.s32 	%r41, %r40, %r40;
	cvt.rn.f32.u32 	%f8, %r41;
	add.f32 	%f9, %f7, %f8;
	ld.global.u16 	%r42, [%rd14+-6];
	sub.s32 	%r43, %r42, %r7;
	mul.lo.s32 	%r44, %r43, %r43;
	cvt.rn.f32.u32 	%f10, %r44;
	add.f32 	%f11, %f9, %f10;
	ld.global.u16 	%r45, [%rd14+-4];
	sub.s32 	%r46, %r45, %r8;
	mul.lo.s32 	%r47, %r46, %r46;
	cvt.rn.f32.u32 	%f12, %r47;
	add.f32 	%f13, %f11, %f12;
	ld.global.u16 	%r48, [%rd14+-2];
	sub.s32 	%r49, %r48, %r9;
	mul.lo.s32 	%r50, %r49, %r49;
	cvt.rn.f32.u32 	%f14, %r50;
	add.f32 	%f15, %f13, %f14;
	ld.global.u16 	%r51, [%rd14];
	sub.s32 	%r52, %r51, %r10;
	mul.lo.s32 	%r53, %r52, %r52;
	cvt.rn.f32.u32 	%f16, %r53;
	add.f32 	%f17, %f15, %f16;
	ld.global.u16 	%r54, [%rd14+2];
	sub.s32 	%r55, %r54, %r11;
	mul.lo.s32 	%r56, %r55, %r55;
	cvt.rn.f32.u32 	%f18, %r56;
	add.f32 	%f19, %f17, %f18;
	ld.global.u16 	%r57, [%rd14+4];
	sub.s32 	%r58, %r57, %r12;
	mul.lo.s32 	%r59, %r58, %r58;
	cvt.rn.f32.u32 	%f20, %r59;
	add.f32 	%f21, %f19, %f20;
	ld.global.u16 	%r60, [%rd14+6];
	sub.s32 	%r61, %r60, %r13;
	mul.lo.s32 	%r62, %r61, %r61;
	cvt.rn.f32.u32 	%f22, %r62;
	add.f32 	%f23, %f21, %f22;
	ld.global.u16 	%r63, [%rd14+8];
	sub.s32 	%r64, %r63, %r14;
	mul.lo.s32 	%r65, %r64, %r64;
	cvt.rn.f32.u32 	%f24, %r65;
	add.f32 	%f25, %f23, %f24;
	ld.global.u16 	%r66, [%rd14+10];
	sub.s32 	%r67, %r66, %r15;
	mul.lo.s32 	%r68, %r67, %r67;
	cvt.rn.f32.u32 	%f26, %r68;
	add.f32 	%f27, %f25, %f26;
	ld.global.u16 	%r69, [%rd14+12];
	sub.s32 	%r70, %r69, %r16;
	mul.lo.s32 	%r71, %r70, %r70;
	cvt.rn.f32.u32 	%f28, %r71;
	add.f32 	%f29, %f27, %f28;
	ld.global.u16 	%r72, [%rd14+14];
	sub.s32 	%r73, %r72, %r17;
	mul.lo.s32 	%r74, %r73, %r73;
	cvt.rn.f32.u32 	%f30, %r74;
	add.f32 	%f31, %f29, %f30;
	sqrt.rn.f32 	%f32, %f31;
	cvt.rn.f32.u16 	%f33, %rs14;
	setp.lt.f32 	%p3, %f32, %f33;
	cvt.rzi.u32.f32 	%r75, %f32;
	cvt.u16.u32 	%rs12, %r75;
	selp.b16 	%rs16, %rs13, %rs16, %p3;
	selp.b16 	%rs14, %rs12, %rs14, %p3;
	add.s32 	%r76, %r76, 1;
	setp.ne.s32 	%p4, %r76, 0;
	add.s16 	%rs13, %rs13, 1;
	add.s64 	%rd14, %rd14, 32;
	@%p4 bra 	$L__BB0_3;
$L__BB0_4:
	cvta.to.global.u64 	%rd11, %rd6;
	mul.wide.u32 	%rd12, %r1, 2;
	add.s64 	%rd13, %rd11, %rd12;
	st.global.u16 	[%rd13], %rs16;
$L__BB0_5:
	ret;

}


// ===== COMPILED SASS (sm_100) =====

	.target	sm_100

	.elftype	@"ET_EXEC"


//--------------------- .note.nv.tkinfo           --------------------------
	.section	.note.nv.tkinfo,"",@"SHT_NOTE"
	.sectionflags	@"SHF_NOTE_NV_TKINFO"
	.tkinfo
        /*0018*/ 	.word	0x00000002
        /*0030*/ 	.string	""
        /*0030*/ 	.string	"ptxas"
        /*0030*/ 	.string	"Cuda compilation tools, release 13.0, V13.0.88"
        /*0030*/ 	.string	"Build cuda_13.0.r13.0/compiler.36424714_0"
        /*0030*/ 	.string	"-arch sm_100 -m 64 "



//--------------------- .note.nv.cuinfo           --------------------------
	.section	.note.nv.cuinfo,"",@"SHT_NOTE"
	.sectionflags	@"SHF_NOTE_NV_CUINFO"
        /*0018*/ 	.short	0x0002
        /*001a*/ 	.short	0x0064
        /*001c*/ 	.short	0x0082
	.zero		2


//--------------------- .nv.info                  --------------------------
	.section	.nv.info,"",@"SHT_CUDA_INFO"
	.align	4


	//----- nvinfo : EIATTR_REGCOUNT
	.align		4
        /*0000*/ 	.byte	0x04, 0x2f
        /*0002*/ 	.short	(.L_1 - .L_0)
	.align		4
.L_0:
        /*0004*/ 	.word	index@(_Z15nearestNeighborP11CoordinatesS0_ttPt)
        /*0008*/ 	.word	0x00000020


	//----- nvinfo : EIATTR_FRAME_SIZE
	.align		4
.L_1:
        /*000c*/ 	.byte	0x04, 0x11
        /*000e*/ 	.short	(.L_3 - .L_2)
	.align		4
.L_2:
        /*0010*/ 	.word	index@($__internal_0_$__cuda_sm20_sqrt_rn_f32_slowpath)
        /*0014*/ 	.word	0x00000000


	//----- nvinfo : EIATTR_FRAME_SIZE
	.align		4
.L_3:
        /*0018*/ 	.byte	0x04, 0x11
        /*001a*/ 	.short	(.L_5 - .L_4)
	.align		4
.L_4:
        /*001c*/ 	.word	index@(_Z15nearestNeighborP11CoordinatesS0_ttPt)
        /*0020*/ 	.word	0x00000000


	//----- nvinfo : EIATTR_MIN_STACK_SIZE
	.align		4
.L_5:
        /*0024*/ 	.byte	0x04, 0x12
        /*0026*/ 	.short	(.L_7 - .L_6)
	.align		4
.L_6:
        /*0028*/ 	.word	index@(_Z15nearestNeighborP11CoordinatesS0_ttPt)
        /*002c*/ 	.word	0x00000000
.L_7:


//--------------------- .nv.compat                --------------------------
	.section	.nv.compat,"",@"SHT_CUDA_COMPAT_INFO"
	.align	4
        /*0000*/ 	.byte	0x02, 0x09, 0x00, 0x00, 0x02, 0x02, 0x01, 0x00, 0x02, 0x05, 0x05, 0x00, 0x03, 0x07, 0x01, 0x01
        /*0010*/ 	.byte	0x02, 0x03, 0x00, 0x00, 0x02, 0x06, 0x01, 0x00, 0x04, 0x0b, 0x08, 0x00, 0x01, 0x00, 0x00, 0x00
        /*0020*/ 	.byte	0x00, 0x00, 0x00, 0x00


//--------------------- .nv.info._Z15nearestNeighborP11CoordinatesS0_ttPt --------------------------
	.section	.nv.info._Z15nearestNeighborP11CoordinatesS0_ttPt,"",@"SHT_CUDA_INFO"
	.sectionflags	@""
	.align	4


	//----- nvinfo : EIATTR_CUDA_API_VERSION
	.align		4
        /*0000*/ 	.byte	0x04, 0x37
        /*0002*/ 	.short	(.L_9 - .L_8)
.L_8:
        /*0004*/ 	.word	0x00000082


	//----- nvinfo : EIATTR_KPARAM_INFO
	.align		4
.L_9:
        /*0008*/ 	.byte	0x04, 0x17
        /*000a*/ 	.short	(.L_11 - .L_10)
.L_10:
        /*000c*/ 	.word	0x00000000
        /*0010*/ 	.short	0x0004
        /*0012*/ 	.short	0x0018
        /*0014*/ 	.byte	0x00, 0xf5, 0x21, 0x00


	//----- nvinfo : EIATTR_KPARAM_INFO
	.align		4
.L_11:
        /*0018*/ 	.byte	0x04, 0x17
        /*001a*/ 	.short	(.L_13 - .L_12)
.L_12:
        /*001c*/ 	.word	0x00000000
        /*0020*/ 	.short	0x0003
        /*0022*/ 	.short	0x0012
        /*0024*/ 	.byte	0x00, 0xf0, 0x09, 0x00


	//----- nvinfo : EIATTR_KPARAM_INFO
	.align		4
.L_13:
        /*0028*/ 	.byte	0x04, 0x17
        /*002a*/ 	.short	(.L_15 - .L_14)
.L_14:
        /*002c*/ 	.word	0x00000000
        /*0030*/ 	.short	0x0002
        /*0032*/ 	.short	0x0010
        /*0034*/ 	.byte	0x00, 0xf0, 0x09, 0x00


	//----- nvinfo : EIATTR_KPARAM_INFO
	.align		4
.L_15:
        /*0038*/ 	.byte	0x04, 0x17
        /*003a*/ 	.short	(.L_17 - .L_16)
.L_16:
        /*003c*/ 	.word	0x00000000
        /*0040*/ 	.short	0x0001
        /*0042*/ 	.short	0x0008
        /*0044*/ 	.byte	0x00, 0xf5, 0x21, 0x00


	//----- nvinfo : EIATTR_KPARAM_INFO
	.align		4
.L_17:
        /*0048*/ 	.byte	0x04, 0x17
        /*004a*/ 	.short	(.L_19 - .L_18)
.L_18:
        /*004c*/ 	.word	0x00000000
        /*0050*/ 	.short	0x0000
        /*0052*/ 	.short	0x0000
        /*0054*/ 	.byte	0x00, 0xf5, 0x21, 0x00


	//----- nvinfo : EIATTR_SPARSE_MMA_MASK
	.align		4
.L_19:
        /*0058*/ 	.byte	0x03, 0x50
        /*005a*/ 	.short	0x0000


	//----- nvinfo : EIATTR_MAXREG_COUNT
	.align		4
        /*005c*/ 	.byte	0x03, 0x1b
        /*005e*/ 	.short	0x00ff


	//----- nvinfo : EIATTR_MERCURY_ISA_VERSION
	.align		4
        /*0060*/ 	.byte	0x03, 0x5f
        /*0062*/ 	.short	0x0101


	//----- nvinfo : EIATTR_VRC_CTA_INIT_COUNT
	.align		4
        /*0064*/ 	.byte	0x02, 0x4a
	.zero		1
	.zero		1


	//----- nvinfo : EIATTR_EXIT_INSTR_OFFSETS
	.align		4
        /*0068*/ 	.byte	0x04, 0x1c
        /*006a*/ 	.short	(.L_21 - .L_20)


	//   ....[0]....
.L_20:
        /*006c*/ 	.word	0x00000090


	//   ....[1]....
        /*0070*/ 	.word	0x000009b0


	//----- nvinfo : EIATTR_CRS_STACK_SIZE
	.align		4
.L_21:
        /*0074*/ 	.byte	0x04, 0x1e
        /*0076*/ 	.short	(.L_23 - .L_22)
.L_22:
        /*0078*/ 	.word	0x00000000


	//----- nvinfo : EIATTR_CBANK_PARAM_SIZE
	.align		4
.L_23:
        /*007c*/ 	.byte	0x03, 0x19
        /*007e*/ 	.short	0x0020


	//----- nvinfo : EIATTR_PARAM_CBANK
	.align		4
        /*0080*/ 	.byte	0x04, 0x0a
        /*0082*/ 	.short	(.L_25 - .L_24)
	.align		4
.L_24:
        /*0084*/ 	.word	index@(.nv.constant0._Z15nearestNeighborP11CoordinatesS0_ttPt)
        /*0088*/ 	.short	0x0380
        /*008a*/ 	.short	0x0020


	//----- nvinfo : EIATTR_SW_WAR
	.align		4
.L_25:
        /*008c*/ 	.byte	0x04, 0x36
        /*008e*/ 	.short	(.L_27 - .L_26)
.L_26:
        /*0090*/ 	.word	0x00000008
.L_27:


//--------------------- .nv.callgraph             --------------------------
	.section	.nv.callgraph,"",@"SHT_CUDA_CALLGRAPH"
	.align	4
	.sectionentsize	8
	.align		4
        /*0000*/ 	.word	0x00000000
	.align		4
        /*0004*/ 	.word	0xffffffff
	.align		4
        /*0008*/ 	.word	0x00000000
	.align		4
        /*000c*/ 	.word	0xfffffffe
	.align		4
        /*0010*/ 	.word	0x00000000
	.align		4
        /*0014*/ 	.word	0xfffffffd
	.align		4
        /*0018*/ 	.word	0x00000000
	.align		4
        /*001c*/ 	.word	0xfffffffc


//--------------------- .text._Z15nearestNeighborP11CoordinatesS0_ttPt --------------------------
	.section	.text._Z15nearestNeighborP11CoordinatesS0_ttPt,"ax",@progbits
	.align	128
        .global         _Z15nearestNeighborP11CoordinatesS0_ttPt
        .type           _Z15nearestNeighborP11CoordinatesS0_ttPt,@function
        .size           _Z15nearestNeighborP11CoordinatesS0_ttPt,(.L_x_8 - _Z15nearestNeighborP11CoordinatesS0_ttPt)
        .other          _Z15nearestNeighborP11CoordinatesS0_ttPt,@"STO_CUDA_ENTRY STV_DEFAULT"
_Z15nearestNeighborP11CoordinatesS0_ttPt:
.text._Z15nearestNeighborP11CoordinatesS0_ttPt:
[----:B------:R-:W-:Y:S01]  /*0000*/  LDC R1, c[0x0][0x37c] ;  /* 0x0000df00ff017b82 */ /* 0x000fe20000000800 */
[----:B------:R-:W0:Y:S07]  /*0010*/  S2R R3, SR_TID.X ;  /* 0x0000000000037919 */ /* 0x000e2e0000002100 */
[----:B------:R-:W0:Y:S01]  /*0020*/  S2UR UR5, SR_CTAID.X ;  /* 0x00000000000579c3 */ /* 0x000e220000002500 */
[----:B------:R-:W1:Y:S07]  /*0030*/  LDCU UR4, c[0x0][0x390] ;  /* 0x00007200ff0477ac */ /* 0x000e6e0008000800 */
[----:B------:R-:W0:Y:S01]  /*0040*/  LDC R6, c[0x0][0x360] ;  /* 0x0000d800ff067b82 */ /* 0x000e220000000800 */
[----:B-1----:R-:W-:Y:S01]  /*0050*/  ULOP3.LUT UR4, UR4, 0xffff, URZ, 0xc0, !UPT ;  /* 0x0000ffff04047892 */ /* 0x002fe2000f8ec0ff */
[----:B0-----:R-:W-:-:S05]  /*0060*/  IMAD R6, R6, UR5, R3 ;  /* 0x0000000506067c24 */ /* 0x001fca000f8e0203 */
[----:B------:R-:W-:-:S04]  /*0070*/  LOP3.LUT R6, R6, 0xffff, RZ, 0xc0, !PT ;  /* 0x0000ffff06067812 */ /* 0x000fc800078ec0ff */
[----:B------:R-:W-:-:S13]  /*0080*/  ISETP.GE.U32.AND P0, PT, R6, UR4, PT ;  /* 0x0000000406007c0c */ /* 0x000fda000bf06070 */
[----:B------:R-:W-:Y:S05]  /*0090*/  @P0 EXIT ;  /* 0x000000000000094d */ /* 0x000fea0003800000 */
[----:B------:R-:W0:Y:S01]  /*00a0*/  LDCU.U16 UR7, c[0x0][0x392] ;  /* 0x00007240ff0777ac */ /* 0x000e220008000400 */
[----:B------:R-:W-:Y:S01]  /*00b0*/  PRMT R22, RZ, 0x7610, R22 ;  /* 0x00007610ff167816 */ /* 0x000fe20000000016 */
[----:B------:R-:W1:Y:S01]  /*00c0*/  LDCU.64 UR10, c[0x0][0x358] ;  /* 0x00006b00ff0a77ac */ /* 0x000e620008000a00 */
[----:B0-----:R-:W-:-:S04]  /*00d0*/  UPRMT UR4, UR7, 0x9910, URZ ;  /* 0x0000991007047896 */ /* 0x001fc800080000ff */
[----:B------:R-:W-:-:S09]  /*00e0*/  UISETP.NE.AND UP0, UPT, UR4, URZ, UPT ;  /* 0x000000ff0400728c */ /* 0x000fd2000bf05270 */
[----:B-1----:R-:W-:Y:S05]  /*00f0*/  BRA.U !UP0, `(.L_x_0) ;  /* 0x0000000908207547 */ /* 0x002fea000b800000 */
[----:B------:R-:W0:Y:S01]  /*0100*/  LDC.64 R2, c[0x0][0x388] ;  /* 0x0000e200ff027b82 */ /* 0x000e220000000a00 */
[----:B------:R-:W1:Y:S01]  /*0110*/  LDCU.64 UR8, c[0x0][0x380] ;  /* 0x00007000ff0877ac */ /* 0x000e620008000a00 */
[----:B0-----:R-:W-:-:S05]  /*0120*/  IMAD.WIDE.U32 R2, R6, 0x20, R2 ;  /* 0x0000002006027825 */ /* 0x001fca00078e0002 */
[----:B------:R0:W5:Y:S04]  /*0130*/  LDG.E.U16 R7, desc[UR10][R2.64] ;  /* 0x0000000a02077981 */ /* 0x000168000c1e1500 */
        /* <DEDUP_REMOVED lines=14> */
[----:B------:R0:W5:Y:S01]  /*0220*/  LDG.E.U16 R23, desc[UR10][R2.64+0x1e] ;  /* 0x00001e0a02177981 */ /* 0x000162000c1e1500 */
[----:B-1----:R-:W-:Y:S01]  /*0230*/  UIADD3 UR5, UP0, UPT, UR8, 0x10, URZ ;  /* 0x0000001008057890 */ /* 0x002fe2000ff1e0ff */
[----:B------:R-:W-:Y:S01]  /*0240*/  MOV R0, 0xffff ;  /* 0x0000ffff00007802 */ /* 0x000fe20000000f00 */
[----:B------:R-:W-:Y:S01]  /*0250*/  UIADD3 UR4, UPT, UPT, -UR7, URZ, URZ ;  /* 0x000000ff07047290 */ /* 0x000fe2000fffe1ff */
[----:B------:R-:W-:Y:S01]  /*0260*/  PRMT R25, RZ, 0x7610, R25 ;  /* 0x00007610ff197816 */ /* 0x000fe20000000019 */
[----:B------:R-:W-:Y:S01]  /*0270*/  UIADD3.X UR6, UPT, UPT, URZ, UR9, URZ, UP0, !UPT ;  /* 0x00000009ff067290 */ /* 0x000fe200087fe4ff */
[----:B------:R-:W-:-:S02]  /*0280*/  PRMT R22, RZ, 0x7610, R22 ;  /* 0x00007610ff167816 */ /* 0x000fc40000000016 */
[----:B------:R-:W-:-:S03]  /*0290*/  MOV R5, UR5 ;  /* 0x0000000500057c02 */ /* 0x000fc60008000f00 */
[----:B0-----:R-:W-:-:S07]  /*02a0*/  IMAD.U32 R26, RZ, RZ, UR6 ;  /* 0x00000006ff1a7e24 */ /* 0x001fce000f8e00ff */
.L_x_5:
[----:B------:R-:W-:Y:S02]  /*02b0*/  MOV R2, R5 ;  /* 0x0000000500027202 */ /* 0x000fe40000000f00 */
[----:B------:R-:W-:-:S05]  /*02c0*/  MOV R3, R26 ;  /* 0x0000001a00037202 */ /* 0x000fca0000000f00 */
[----:B------:R-:W2:Y:S04]  /*02d0*/  LDG.E.U16 R27, desc[UR10][R2.64+-0xe] ;  /* 0xfffff20a021b7981 */ /* 0x000ea8000c1e1500 */
[----:B------:R-:W3:Y:S04]  /*02e0*/  LDG.E.U16 R24, desc[UR10][R2.64+-0x10] ;  /* 0xfffff00a02187981 */ /* 0x000ee8000c1e1500 */
[----:B------:R-:W4:Y:S04]  /*02f0*/  LDG.E.U16 R4, desc[UR10][R2.64+-0xc] ;  /* 0xfffff40a02047981 */ /* 0x000f28000c1e1500 */
[----:B------:R-:W4:Y:S01]  /*0300*/  LDG.E.U16 R5, desc[UR10][R2.64+-0xa] ;  /* 0xfffff60a02057981 */ /* 0x000f22000c1e1500 */
[----:B--2--5:R-:W-:Y:S01]  /*0310*/  IADD3 R27, PT, PT, -R8, R27, RZ ;  /* 0x0000001b081b7210 */ /* 0x024fe20007ffe1ff */
[----:B---3--:R-:W-:-:S04]  /*0320*/  IMAD.IADD R24, R24, 0x1, -R7 ;  /* 0x0000000118187824 */ /* 0x008fc800078e0a07 */
[----:B------:R-:W-:Y:S02]  /*0330*/  IMAD R27, R27, R27, RZ ;  /* 0x0000001b1b1b7224 */ /* 0x000fe400078e02ff */
[----:B------:R-:W-:Y:S01]  /*0340*/  IMAD R24, R24, R24, RZ ;  /* 0x0000001818187224 */ /* 0x000fe200078e02ff */
[----:B----4-:R-:W-:Y:S02]  /*0350*/  IADD3 R26, PT, PT, -R9, R4, RZ ;  /* 0x00000004091a7210 */ /* 0x010fe40007ffe1ff */
[----:B------:R-:W-:Y:S01]  /*0360*/  I2FP.F32.U32 R27, R27 ;  /* 0x0000001b001b7245 */ /* 0x000fe20000201000 */
[----:B------:R-:W2:Y:S01]  /*0370*/  LDG.E.U16 R4, desc[UR10][R2.64+-0x8] ;  /* 0xfffff80a02047981 */ /* 0x000ea2000c1e1500 */
[----:B------:R-:W-:Y:S01]  /*0380*/  I2FP.F32.U32 R24, R24 ;  /* 0x0000001800187245 */ /* 0x000fe20000201000 */
[----:B------:R-:W-:-:S04]  /*0390*/  IMAD R26, R26, R26, RZ ;  /* 0x0000001a1a1a7224 */ /* 0x000fc800078e02ff */
[----:B------:R-:W-:Y:S01]  /*03a0*/  FADD R24, R24, R27 ;  /* 0x0000001b18187221 */ /* 0x000fe20000000000 */
[----:B------:R-:W-:Y:S01]  /*03b0*/  I2FP.F32.U32 R27, R26 ;  /* 0x0000001a001b7245 */ /* 0x000fe20000201000 */
[----:B------:R-:W-:Y:S02]  /*03c0*/  IMAD.IADD R26, R5, 0x1, -R10 ;  /* 0x00000001051a7824 */ /* 0x000fe400078e0a0a */
[----:B------:R-:W3:Y:S02]  /*03d0*/  LDG.E.U16 R5, desc[UR10][R2.64+-0x6] ;  /* 0xfffffa0a02057981 */ /* 0x000ee4000c1e1500 */
[----:B------:R-:W-:Y:S02]  /*03e0*/  IMAD R26, R26, R26, RZ ;  /* 0x0000001a1a1a7224 */ /* 0x000fe400078e02ff */
[----:B------:R-:W-:-:S03]  /*03f0*/  FADD R24, R24, R27 ;  /* 0x0000001b18187221 */ /* 0x000fc60000000000 */
[----:B------:R-:W-:-:S05]  /*0400*/  I2FP.F32.U32 R27, R26 ;  /* 0x0000001a001b7245 */ /* 0x000fca0000201000 */
[----:B------:R-:W-:Y:S02]  /*0410*/  FADD R26, R24, R27 ;  /* 0x0000001b181a7221 */ /* 0x000fe40000000000 */
[----:B------:R-:W4:Y:S04]  /*0420*/  LDG.E.U16 R24, desc[UR10][R2.64+-0x4] ;  /* 0xfffffc0a02187981 */ /* 0x000f28000c1e1500 */
[----:B------:R-:W4:Y:S01]  /*0430*/  LDG.E.U16 R27, desc[UR10][R2.64+-0x2] ;  /* 0xfffffe0a021b7981 */ /* 0x000f22000c1e1500 */
[----:B--2---:R-:W-:-:S05]  /*0440*/  IADD3 R4, PT, PT, -R11, R4, RZ ;  /* 0x000000040b047210 */ /* 0x004fca0007ffe1ff */
[----:B------:R-:W-:Y:S01]  /*0450*/  IMAD R4, R4, R4, RZ ;  /* 0x0000000404047224 */ /* 0x000fe200078e02ff */
[----:B---3--:R-:W-:-:S04]  /*0460*/  IADD3 R5, PT, PT, -R12, R5, RZ ;  /* 0x000000050c057210 */ /* 0x008fc80007ffe1ff */
[----:B------:R-:W-:Y:S02]  /*0470*/  I2FP.F32.U32 R29, R4 ;  /* 0x00000004001d7245 */ /* 0x000fe40000201000 */
[----:B------:R-:W2:Y:S01]  /*0480*/  LDG.E.U16 R4, desc[UR10][R2.64] ;  /* 0x0000000a02047981 */ /* 0x000ea2000c1e1500 */
[----:B------:R-:W-:Y:S02]  /*0490*/  IMAD R5, R5, R5, RZ ;  /* 0x0000000505057224 */ /* 0x000fe400078e02ff */
[----:B------:R-:W-:Y:S01]  /*04a0*/  FADD R26, R26, R29 ;  /* 0x0000001d1a1a7221 */ /* 0x000fe20000000000 */
[----:B----4-:R-:W-:Y:S02]  /*04b0*/  IMAD.IADD R24, R24, 0x1, -R13 ;  /* 0x0000000118187824 */ /* 0x010fe400078e0a0d */
[----:B------:R-:W-:Y:S02]  /*04c0*/  I2FP.F32.U32 R5, R5 ;  /* 0x0000000500057245 */ /* 0x000fe40000201000 */
[----:B------:R-:W-:Y:S01]  /*04d0*/  IMAD R24, R24, R24, RZ ;  /* 0x0000001818187224 */ /* 0x000fe200078e02ff */
[----:B------:R-:W-:-:S02]  /*04e0*/  IADD3 R27, PT, PT, -R14, R27, RZ ;  /* 0x0000001b0e1b7210 */ /* 0x000fc40007ffe1ff */
[----:B------:R-:W-:Y:S02]  /*04f0*/  FADD R5, R26, R5 ;  /* 0x000000051a057221 */ /* 0x000fe40000000000 */
[----:B------:R-:W-:Y:S01]  /*0500*/  I2FP.F32.U32 R24, R24 ;  /* 0x0000001800187245 */ /* 0x000fe20000201000 */
[----:B------:R-:W-:-:S04]  /*0510*/  IMAD R27, R27, R27, RZ ;  /* 0x0000001b1b1b7224 */ /* 0x000fc800078e02ff */
[----:B------:R-:W-:Y:S01]  /*0520*/  FADD R24, R5, R24 ;  /* 0x0000001805187221 */ /* 0x000fe20000000000 */
[----:B------:R-:W-:Y:S01]  /*0530*/  I2FP.F32.U32 R27, R27 ;  /* 0x0000001b001b7245 */ /* 0x000fe20000201000 */
[----:B------:R-:W3:Y:S04]  /*0540*/  LDG.E.U16 R5, desc[UR10][R2.64+0x2] ;  /* 0x0000020a02057981 */ /* 0x000ee8000c1e1500 */
[----:B------:R-:W-:Y:S02]  /*0550*/  FADD R26, R24, R27 ;  /* 0x0000001b181a7221 */ /* 0x000fe40000000000 */
[----:B------:R-:W4:Y:S04]  /*0560*/  LDG.E.U16 R24, desc[UR10][R2.64+0x4] ;  /* 0x0000040a02187981 */ /* 0x000f28000c1e1500 */
[----:B------:R-:W4:Y:S01]  /*0570*/  LDG.E.U16 R27, desc[UR10][R2.64+0x6] ;  /* 0x0000060a021b7981 */ /* 0x000f22000c1e1500 */
[----:B--2---:R-:W-:-:S05]  /*0580*/  IADD3 R4, PT, PT, -R15, R4, RZ ;  /* 0x000000040f047210 */ /* 0x004fca0007ffe1ff */
[----:B------:R-:W-:-:S05]  /*0590*/  IMAD R4, R4, R4, RZ ;  /* 0x0000000404047224 */ /* 0x000fca00078e02ff */
[----:B------:R-:W-:Y:S02]  /*05a0*/  I2FP.F32.U32 R29, R4 ;  /* 0x00000004001d7245 */ /* 0x000fe40000201000 */
[----:B------:R-:W2:Y:S03]  /*05b0*/  LDG.E.U16 R4, desc[UR10][R2.64+0x8] ;  /* 0x0000080a02047981 */ /* 0x000ea6000c1e1500 */
[----:B------:R-:W-:Y:S01]  /*05c0*/  FADD R26, R26, R29 ;  /* 0x0000001d1a1a7221 */ /* 0x000fe20000000000 */
[----:B---3--:R-:W-:-:S04]  /*05d0*/  IMAD.IADD R5, R5, 0x1, -R16 ;  /* 0x0000000105057824 */ /* 0x008fc800078e0a10 */
[----:B------:R-:W-:Y:S01]  /*05e0*/  IMAD R5, R5, R5, RZ ;  /* 0x0000000505057224 */ /* 0x000fe200078e02ff */
[----:B----4-:R-:W-:-:S04]  /*05f0*/  IADD3 R24, PT, PT, -R17, R24, RZ ;  /* 0x0000001811187210 */ /* 0x010fc80007ffe1ff */
[----:B------:R-:W-:Y:S01]  /*0600*/  I2FP.F32.U32 R5, R5 ;  /* 0x0000000500057245 */ /* 0x000fe20000201000 */
[----:B------:R-:W-:Y:S01]  /*0610*/  IMAD R24, R24, R24, RZ ;  /* 0x0000001818187224 */ /* 0x000fe200078e02ff */
[----:B------:R-:W-:-:S03]  /*0620*/  IADD3 R27, PT, PT, -R18, R27, RZ ;  /* 0x0000001b121b7210 */ /* 0x000fc60007ffe1ff */
[----:B------:R-:W-:Y:S01]  /*0630*/  FADD R5, R26, R5 ;  /* 0x000000051a057221 */ /* 0x000fe20000000000 */
[----:B------:R-:W-:Y:S01]  /*0640*/  I2FP.F32.U32 R24, R24 ;  /* 0x0000001800187245 */ /* 0x000fe20000201000 */
[----:B------:R-:W-:Y:S01]  /*0650*/  IMAD R27, R27, R27, RZ ;  /* 0x0000001b1b1b7224 */ /* 0x000fe200078e02ff */
[----:B------:R-:W3:Y:S03]  /*0660*/  LDG.E.U16 R26, desc[UR10][R2.64+0xe] ;  /* 0x00000e0a021a7981 */ /* 0x000ee6000c1e1500 */
[----:B------:R-:W-:Y:S01]  /*0670*/  FADD R24, R5, R24 ;  /* 0x0000001805187221 */ /* 0x000fe20000000000 */
[----:B------:R-:W-:Y:S01]  /*0680*/  I2FP.F32.U32 R27, R27 ;  /* 0x0000001b001b7245 */ /* 0x000fe20000201000 */
[----:B------:R-:W4:Y:S04]  /*0690*/  LDG.E.U16 R5, desc[UR10][R2.64+0xa] ;  /* 0x00000a0a02057981 */ /* 0x000f28000c1e1500 */
[----:B------:R-:W-:-:S02]  /*06a0*/  FADD R27, R24, R27 ;  /* 0x0000001b181b7221 */ /* 0x000fc40000000000 */
[----:B------:R-:W3:Y:S01]  /*06b0*/  LDG.E.U16 R24, desc[UR10][R2.64+0xc] ;  /* 0x00000c0a02187981 */ /* 0x000ee2000c1e1500 */
[----:B------:R-:W-:Y:S01]  /*06c0*/  BSSY.RECONVERGENT B0, `(.L_x_1) ;  /* 0x0000020000007945 */ /* 0x000fe20003800200 */
[----:B--2---:R-:W-:-:S05]  /*06d0*/  IADD3 R4, PT, PT, -R19, R4, RZ ;  /* 0x0000000413047210 */ /* 0x004fca0007ffe1ff */
[----:B------:R-:W-:-:S05]  /*06e0*/  IMAD R4, R4, R4, RZ ;  /* 0x0000000404047224 */ /* 0x000fca00078e02ff */
[----:B------:R-:W-:-:S05]  /*06f0*/  I2FP.F32.U32 R4, R4 ;  /* 0x0000000400047245 */ /* 0x000fca0000201000 */
[----:B------:R-:W-:Y:S01]  /*0700*/  FADD R27, R27, R4 ;  /* 0x000000041b1b7221 */ /* 0x000fe20000000000 */
[----:B----4-:R-:W-:-:S04]  /*0710*/  IMAD.IADD R5, R5, 0x1, -R20 ;  /* 0x0000000105057824 */ /* 0x010fc800078e0a14 */
[----:B------:R-:W-:Y:S01]  /*0720*/  IMAD R5, R5, R5, RZ ;  /* 0x0000000505057224 */ /* 0x000fe200078e02ff */
[----:B---3--:R-:W-:Y:S02]  /*0730*/  IADD3 R24, PT, PT, -R21, R24, RZ ;  /* 0x0000001815187210 */ /* 0x008fe40007ffe1ff */
[----:B------:R-:W-:Y:S02]  /*0740*/  IADD3 R26, PT, PT, -R23, R26, RZ ;  /* 0x0000001a171a7210 */ /* 0x000fe40007ffe1ff */
[----:B------:R-:W-:Y:S01]  /*0750*/  I2FP.F32.U32 R4, R5 ;  /* 0x0000000500047245 */ /* 0x000fe20000201000 */
[----:B------:R-:W-:Y:S02]  /*0760*/  IMAD R24, R24, R24, RZ ;  /* 0x0000001818187224 */ /* 0x000fe400078e02ff */
[----:B------:R-:W-:Y:S02]  /*0770*/  IMAD R26, R26, R26, RZ ;  /* 0x0000001a1a1a7224 */ /* 0x000fe400078e02ff */
[----:B------:R-:W-:Y:S01]  /*0780*/  FADD R4, R27, R4 ;  /* 0x000000041b047221 */ /* 0x000fe20000000000 */
[----:B------:R-:W-:-:S05]  /*0790*/  I2FP.F32.U32 R5, R24 ;  /* 0x0000001800057245 */ /* 0x000fca0000201000 */
[----:B------:R-:W-:Y:S01]  /*07a0*/  FADD R4, R4, R5 ;  /* 0x0000000504047221 */ /* 0x000fe20000000000 */
[----:B------:R-:W-:-:S05]  /*07b0*/  I2FP.F32.U32 R5, R26 ;  /* 0x0000001a00057245 */ /* 0x000fca0000201000 */
[----:B------:R-:W-:-:S05]  /*07c0*/  FADD R5, R4, R5 ;  /* 0x0000000504057221 */ /* 0x000fca0000000000 */
[----:B------:R-:W-:Y:S01]  /*07d0*/  IADD3 R4, PT, PT, R5, -0xd000000, RZ ;  /* 0xf300000005047810 */ /* 0x000fe20007ffe0ff */
[----:B------:R0:W1:Y:S03]  /*07e0*/  MUFU.RSQ R26, R5 ;  /* 0x00000005001a7308 */ /* 0x0000660000001400 */
[----:B------:R-:W-:Y:S02]  /*07f0*/  ISETP.GT.U32.AND P0, PT, R4, 0x727fffff, PT ;  /* 0x727fffff0400780c */ /* 0x000fe40003f04070 */
[----:B------:R-:W-:-:S11]  /*0800*/  PRMT R24, R0, 0x7610, R24 ;  /* 0x0000761000187816 */ /* 0x000fd60000000018 */
[----:B0-----:R-:W-:Y:S05]  /*0810*/  @!P0 BRA `(.L_x_2) ;  /* 0x0000000000188947 */ /* 0x001fea0003800000 */
[----:B------:R-:W-:Y:S01]  /*0820*/  BSSY.RECONVERGENT B1, `(.L_x_3) ;  /* 0x0000003000017945 */ /* 0x000fe20003800200 */
[----:B------:R-:W-:-:S07]  /*0830*/  MOV R4, 0x850 ;  /* 0x0000085000047802 */ /* 0x000fce0000000f00 */
[----:B-1----:R-:W-:Y:S05]  /*0840*/  CALL.REL.NOINC `($__internal_0_$__cuda_sm20_sqrt_rn_f32_slowpath) ;  /* 0x00000000005c7944 */ /* 0x002fea0003c00000 */
[----:B------:R-:W-:Y:S05]  /*0850*/  BSYNC.RECONVERGENT B1 ;  /* 0x0000000000017941 */ /* 0x000fea0003800200 */
.L_x_3:
[----:B------:R-:W-:Y:S01]  /*0860*/  IMAD.MOV.U32 R4, RZ, RZ, R0 ;  /* 0x000000ffff047224 */ /* 0x000fe200078e0000 */
[----:B------:R-:W-:Y:S06]  /*0870*/  BRA `(.L_x_4) ;  /* 0x0000000000107947 */ /* 0x000fec0003800000 */
.L_x_2:
[----:B-1----:R-:W-:Y:S01]  /*0880*/  FMUL.FTZ R4, R5, R26 ;  /* 0x0000001a05047220 */ /* 0x002fe20000410000 */
[----:B------:R-:W-:-:S03]  /*0890*/  FMUL.FTZ R0, R26, 0.5 ;  /* 0x3f0000001a007820 */ /* 0x000fc60000410000 */
[----:B------:R-:W-:-:S04]  /*08a0*/  FFMA R5, -R4, R4, R5 ;  /* 0x0000000404057223 */ /* 0x000fc80000000105 */
[----:B------:R-:W-:-:S07]  /*08b0*/  FFMA R4, R5, R0, R4 ;  /* 0x0000000005047223 */ /* 0x000fce0000000004 */
.L_x_4:
[----:B------:R-:W-:Y:S05]  /*08c0*/  BSYNC.RECONVERGENT B0 ;  /* 0x0000000000007941 */ /* 0x000fea0003800200 */
.L_x_1:
[----:B------:R-:W0:Y:S01]  /*08d0*/  I2F.U16 R5, R24 ;  /* 0x0000001800057306 */ /* 0x000e220000101000 */
[----:B------:R-:W-:-:S04]  /*08e0*/  UIADD3 UR4, UPT, UPT, UR4, 0x1, URZ ;  /* 0x0000000104047890 */ /* 0x000fc8000fffe0ff */
[----:B------:R-:W-:Y:S01]  /*08f0*/  UISETP.NE.AND UP0, UPT, UR4, URZ, UPT ;  /* 0x000000ff0400728c */ /* 0x000fe2000bf05270 */
[----:B0-----:R-:W-:Y:S02]  /*0900*/  FSETP.GEU.AND P0, PT, R4, R5, PT ;  /* 0x000000050400720b */ /* 0x001fe40003f0e000 */
[----:B------:R-:W-:Y:S02]  /*0910*/  IADD3 R5, P1, PT, R2, 0x20, RZ ;  /* 0x0000002002057810 */ /* 0x000fe40007f3e0ff */
[C---:B------:R-:W-:Y:S02]  /*0920*/  SEL R22, R25.reuse, R22, !P0 ;  /* 0x0000001619167207 */ /* 0x040fe40004000000 */
[----:B------:R-:W-:Y:S02]  /*0930*/  IADD3 R25, PT, PT, R25, 0x1, RZ ;  /* 0x0000000119197810 */ /* 0x000fe40007ffe0ff */
[----:B------:R-:W-:-:S05]  /*0940*/  IADD3.X R26, PT, PT, RZ, R3, RZ, P1, !PT ;  /* 0x00000003ff1a7210 */ /* 0x000fca0000ffe4ff */
[----:B------:R-:W0:Y:S02]  /*0950*/  @!P0 F2I.U32.TRUNC.NTZ R24, R4 ;  /* 0x0000000400188305 */ /* 0x000e24000020f000 */
[----:B0-----:R-:W-:Y:S01]  /*0960*/  PRMT R0, R24, 0x7610, R0 ;  /* 0x0000761018007816 */ /* 0x001fe20000000000 */
[----:B------:R-:W-:Y:S06]  /*0970*/  BRA.U UP0, `(.L_x_5) ;  /* 0xfffffff9004c7547 */ /* 0x000fec000b83ffff */
.L_x_0:
[----:B------:R-:W0:Y:S02]  /*0980*/  LDC.64 R2, c[0x0][0x398] ;  /* 0x0000e600ff027b82 */ /* 0x000e240000000a00 */
[----:B0-----:R-:W-:-:S05]  /*0990*/  IMAD.WIDE.U32 R6, R6, 0x2, R2 ;  /* 0x0000000206067825 */ /* 0x001fca00078e0002 */
[----:B------:R-:W-:Y:S01]  /*09a0*/  STG.E.U16 desc[UR10][R6.64], R22 ;  /* 0x0000001606007986 */ /* 0x000fe2000c10150a */
[----:B------:R-:W-:Y:S05]  /*09b0*/  EXIT ;  /* 0x000000000000794d */ /* 0x000fea0003800000 */
        .weak           $__internal_0_$__cuda_sm20_sqrt_rn_f32_slowpath
        .type           $__internal_0_$__cuda_sm20_sqrt_rn_f32_slowpath,@function
        .size           $__internal_0_$__cuda_sm20_sqrt_rn_f32_slowpath,(.L_x_8 - $__internal_0_$__cuda_sm20_sqrt_rn_f32_slowpath)
$__internal_0_$__cuda_sm20_sqrt_rn_f32_slowpath:
[----:B------:R-:W-:-:S13]  /*09c0*/  LOP3.LUT P0, RZ, R5, 0x7fffffff, RZ, 0xc0, !PT ;  /* 0x7fffffff05ff7812 */ /* 0x000fda000780c0ff */
[----:B------:R-:W-:Y:S05]  /*09d0*/  @!P0 BRA `(.L_x_6) ;  /* 0x0000000000448947 */ /* 0x000fea0003800000 */
[----:B------:R-:W-:Y:S02]  /*09e0*/  FSETP.GEU.FTZ.AND P0, PT, R5, RZ, PT ;  /* 0x000000ff0500720b */ /* 0x000fe40003f1e000 */
[----:B------:R-:W-:-:S11]  /*09f0*/  MOV R0, R5 ;  /* 0x0000000500007202 */ /* 0x000fd60000000f00 */
[----:B------:R-:W-:Y:S01]  /*0a00*/  @!P0 IMAD.MOV.U32 R5, RZ, RZ, 0x7fffffff ;  /* 0x7fffffffff058424 */ /* 0x000fe200078e00ff */
[----:B------:R-:W-:Y:S06]  /*0a10*/  @!P0 BRA `(.L_x_6) ;  /* 0x0000000000348947 */ /* 0x000fec0003800000 */
[----:B------:R-:W-:-:S13]  /*0a20*/  FSETP.GTU.FTZ.AND P0, PT, |R0|, +INF , PT ;  /* 0x7f8000000000780b */ /* 0x000fda0003f1c200 */
[----:B------:R-:W-:Y:S01]  /*0a30*/  @P0 FADD.FTZ R5, R0, 1 ;  /* 0x3f80000000050421 */ /* 0x000fe20000010000 */
[----:B------:R-:W-:Y:S06]  /*0a40*/  @P0 BRA `(.L_x_6) ;  /* 0x0000000000280947 */ /* 0x000fec0003800000 */
[----:B------:R-:W-:-:S13]  /*0a50*/  FSETP.NEU.FTZ.AND P0, PT, |R0|, +INF , PT ;  /* 0x7f8000000000780b */ /* 0x000fda0003f1d200 */
[----:B------:R-:W-:-:S04]  /*0a60*/  @P0 FFMA R26, R0, 1.84467440737095516160e+19, RZ ;  /* 0x5f800000001a0823 */ /* 0x000fc800000000ff */
[----:B------:R-:W0:Y:S02]  /*0a70*/  @P0 MUFU.RSQ R27, R26 ;  /* 0x0000001a001b0308 */ /* 0x000e240000001400 */
[----:B0-----:R-:W-:Y:S01]  /*0a80*/  @P0 FMUL.FTZ R5, R26, R27 ;  /* 0x0000001b1a050220 */ /* 0x001fe20000410000 */
[----:B------:R-:W-:-:S03]  /*0a90*/  @P0 FMUL.FTZ R27, R27, 0.5 ;  /* 0x3f0000001b1b0820 */ /* 0x000fc60000410000 */
[----:B------:R-:W-:-:S04]  /*0aa0*/  @P0 FADD.FTZ R28, -R5, -RZ ;  /* 0x800000ff051c0221 */ /* 0x000fc80000010100 */
[----:B------:R-:W-:-:S04]  /*0ab0*/  @P0 FFMA R28, R5, R28, R26 ;  /* 0x0000001c051c0223 */ /* 0x000fc8000000001a */
[----:B------:R-:W-:Y:S01]  /*0ac0*/  @P0 FFMA R27, R28, R27, R5 ;  /* 0x0000001b1c1b0223 */ /* 0x000fe20000000005 */
[----:B------:R-:W-:-:S03]  /*0ad0*/  @!P0 MOV R5, R0 ;  /* 0x0000000000058202 */ /* 0x000fc60000000f00 */
[----:B------:R-:W-:-:S07]  /*0ae0*/  @P0 FMUL.FTZ R5, R27, 2.3283064365386962891e-10 ;  /* 0x2f8000001b050820 */ /* 0x000fce0000410000 */
.L_x_6:
[----:B------:R-:W-:Y:S01]  /*0af0*/  MOV R0, R5 ;  /* 0x0000000500007202 */ /* 0x000fe20000000f00 */
[----:B------:R-:W-:-:S04]  /*0b00*/  HFMA2 R5, -RZ, RZ, 0, 0 ;  /* 0x00000000ff057431 */ /* 0x000fc800000001ff */
[----:B------:R-:W-:Y:S05]  /*0b10*/  RET.REL.NODEC R4 `(_Z15nearestNeighborP11CoordinatesS0_ttPt) ;  /* 0xfffffff404387950 */ /* 0x000fea0003c3ffff */
.L_x_7:
[----:B------:R-:W-:-:S00]  /*0b20*/  BRA `(.L_x_7) ;  /* 0xfffffffc00fc7947 */ /* 0x000fc0000383ffff */
[----:B------:R-:W-:-:S00]  /*0b30*/  NOP ;  /* 0x0000000000007918 */ /* 0x000fc00000000000 */
        /* <DEDUP_REMOVED lines=12> */
.L_x_8:


//--------------------- .nv.shared.reserved.0     --------------------------
	.section	.nv.shared.reserved.0,"aw",@nobits
	.weak		__nv_reservedSMEM_offset_0_alias
	.size		__nv_reservedSMEM_offset_0_alias, 0, 64
	.other		__nv_reservedSMEM_offset_0_alias,@"STO_CUDA_RESERVED_SHARED STV_DEFAULT"
__nv_reservedSMEM_offset_0_alias:
	.zero		0
	.zero		64


//--------------------- .nv.constant0._Z15nearestNeighborP11CoordinatesS0_ttPt --------------------------
	.section	.nv.constant0._Z15nearestNeighborP11CoordinatesS0_ttPt,"a",@progbits
	.sectionflags	@""
	.align	4
.nv.constant0._Z15nearestNeighborP11CoordinatesS0_ttPt:
	.zero		928


//--------------------- SYMBOLS --------------------------

	.type		.nv.reservedSmem.offset0,@object
	.size		.nv.reservedSmem.offset0,0x4
